//
// Generated by NVIDIA NVVM Compiler
//
// Compiler Build ID: CL-36424714
// Cuda compilation tools, release 13.0, V13.0.88
// Based on NVVM 20.0.0
//

.version 9.0
.target sm_100
.address_size 64

	// .globl	_Z15simulateComputeiPi
.extern .func  (.param .b32 func_retval0) vprintf
(
	.param .b64 vprintf_param_0,
	.param .b64 vprintf_param_1
)
;
.global .align 1 .b8 $str[55] = {91, 75, 101, 114, 110, 101, 108, 93, 32, 76, 111, 103, 105, 99, 97, 108, 32, 71, 80, 85, 32, 37, 100, 32, 105, 115, 32, 114, 117, 110, 110, 105, 110, 103, 32, 111, 110, 32, 116, 104, 114, 101, 97, 100, 32, 98, 108, 111, 99, 107, 32, 37, 100, 10};

.visible .entry _Z15simulateComputeiPi(
	.param .u32 _Z15simulateComputeiPi_param_0,
	.param .u64 .ptr .align 1 _Z15simulateComputeiPi_param_1
)
{
	.local .align 8 .b8 	__local_depot0[8];
	.reg .b64 	%SP;
	.reg .b64 	%SPL;
	.reg .pred 	%p<3>;
	.reg .b32 	%r<8>;
	.reg .b64 	%rd<9>;

	mov.u64 	%SPL, __local_depot0;
	cvta.local.u64 	%SP, %SPL;
	ld.param.u32 	%r3, [_Z15simulateComputeiPi_param_0];
	ld.param.u64 	%rd1, [_Z15simulateComputeiPi_param_1];
	mov.u32 	%r4, %tid.x;
	mov.u32 	%r1, %ctaid.x;
	mov.u32 	%r5, %ntid.x;
	mad.lo.s32 	%r2, %r1, %r5, %r4;
	setp.ne.s32 	%p1, %r2, 0;
	@%p1 bra 	$L__BB0_2;
	add.u64 	%rd2, %SP, 0;
	add.u64 	%rd3, %SPL, 0;
	st.local.v2.u32 	[%rd3], {%r3, %r1};
	mov.u64 	%rd4, $str;
	cvta.global.u64 	%rd5, %rd4;
	{ // callseq 0, 0
	.param .b64 param0;
	st.param.b64 	[param0], %rd5;
	.param .b64 param1;
	st.param.b64 	[param1], %rd2;
	.param .b32 retval0;
	call.uni (retval0), 
	vprintf, 
	(
	param0, 
	param1
	);
	ld.param.b32 	%r6, [retval0];
	} // callseq 0
	bra.uni 	$L__BB0_3;
$L__BB0_2:
	setp.gt.s32 	%p2, %r2, 127;
	@%p2 bra 	$L__BB0_4;
$L__BB0_3:
	cvta.to.global.u64 	%rd6, %rd1;
	mul.wide.s32 	%rd7, %r2, 4;
	add.s64 	%rd8, %rd6, %rd7;
	st.global.u32 	[%rd8], %r3;
$L__BB0_4:
	ret;

}


// ===== COMPILED SASS (sm_100) =====

	.target	sm_100

	.elftype	@"ET_EXEC"


//--------------------- .note.nv.tkinfo           --------------------------
	.section	.note.nv.tkinfo,"",@"SHT_NOTE"
	.sectionflags	@"SHF_NOTE_NV_TKINFO"
	.tkinfo
        /*0018*/ 	.word	0x00000002
        /*0030*/ 	.string	""
        /*0030*/ 	.string	"ptxas"
        /*0030*/ 	.string	"Cuda compilation tools, release 13.0, V13.0.88"
        /*0030*/ 	.string	"Build cuda_13.0.r13.0/compiler.36424714_0"
        /*0030*/ 	.string	"-arch sm_100 -m 64 "



//--------------------- .note.nv.cuinfo           --------------------------
	.section	.note.nv.cuinfo,"",@"SHT_NOTE"
	.sectionflags	@"SHF_NOTE_NV_CUINFO"
        /*0018*/ 	.short	0x0002
        /*001a*/ 	.short	0x0064
        /*001c*/ 	.short	0x0082
	.zero		2


//--------------------- .nv.info                  --------------------------
	.section	.nv.info,"",@"SHT_CUDA_INFO"
	.align	4


	//----- nvinfo : EIATTR_REGCOUNT
	.align		4
        /*0000*/ 	.byte	0x04, 0x2f
        /*0002*/ 	.short	(.L_2 - .L_1)
	.align		4
.L_1:
        /*0004*/ 	.word	index@(_Z15simulateComputeiPi)
        /*0008*/ 	.word	0x00000018


	//----- nvinfo : EIATTR_FRAME_SIZE
	.align		4
.L_2:
        /*000c*/ 	.byte	0x04, 0x11
        /*000e*/ 	.short	(.L_4 - .L_3)
	.align		4
.L_3:
        /*0010*/ 	.word	index@(_Z15simulateComputeiPi)
        /*0014*/ 	.word	0x00000008


	//----- nvinfo : EIATTR_MIN_STACK_SIZE
	.align		4
.L_4:
        /*0018*/ 	.byte	0x04, 0x12
        /*001a*/ 	.short	(.L_6 - .L_5)
	.align		4
.L_5:
        /*001c*/ 	.word	index@(_Z15simulateComputeiPi)
        /*0020*/ 	.word	0x00000008
.L_6:


//--------------------- .nv.compat                --------------------------
	.section	.nv.compat,"",@"SHT_CUDA_COMPAT_INFO"
	.align	4
        /*0000*/ 	.byte	0x02, 0x09, 0x00, 0x00, 0x02, 0x02, 0x01, 0x00, 0x02, 0x05, 0x05, 0x00, 0x03, 0x07, 0x01, 0x01
        /*0010*/ 	.byte	0x02, 0x03, 0x00, 0x00, 0x02, 0x06, 0x01, 0x00, 0x04, 0x0b, 0x08, 0x00, 0x09, 0x00, 0x00, 0x00
        /*0020*/ 	.byte	0x00, 0x00, 0x00, 0x00


//--------------------- .nv.info._Z15simulateComputeiPi --------------------------
	.section	.nv.info._Z15simulateComputeiPi,"",@"SHT_CUDA_INFO"
	.sectionflags	@""
	.align	4


	//----- nvinfo : EIATTR_CUDA_API_VERSION
	.align		4
        /*0000*/ 	.byte	0x04, 0x37
        /*0002*/ 	.short	(.L_8 - .L_7)
.L_7:
        /*0004*/ 	.word	0x00000082


	//----- nvinfo : EIATTR_KPARAM_INFO
	.align		4
.L_8:
        /*0008*/ 	.byte	0x04, 0x17
        /*000a*/ 	.short	(.L_10 - .L_9)
.L_9:
        /*000c*/ 	.word	0x00000000
        /*0010*/ 	.short	0x0001
        /*0012*/ 	.short	0x0008
        /*0014*/ 	.byte	0x00, 0xf5, 0x21, 0x00


	//----- nvinfo : EIATTR_KPARAM_INFO
	.align		4
.L_10:
        /*0018*/ 	.byte	0x04, 0x17
        /*001a*/ 	.short	(.L_12 - .L_11)
.L_11:
        /*001c*/ 	.word	0x00000000
        /*0020*/ 	.short	0x0000
        /*0022*/ 	.short	0x0000
        /*0024*/ 	.byte	0x00, 0xf0, 0x11, 0x00


	//----- nvinfo : EIATTR_SPARSE_MMA_MASK
	.align		4
.L_12:
        /*0028*/ 	.byte	0x03, 0x50
        /*002a*/ 	.short	0x0000


	//----- nvinfo : EIATTR_MAXREG_COUNT
	.align		4
        /*002c*/ 	.byte	0x03, 0x1b
        /*002e*/ 	.short	0x00ff


	//----- nvinfo : EIATTR_EXTERNS
	.align		4
        /*0030*/ 	.byte	0x04, 0x0f
        /*0032*/ 	.short	(.L_14 - .L_13)


	//   ....[0]....
	.align		4
.L_13:
        /*0034*/ 	.word	index@(vprintf)


	//----- nvinfo : EIATTR_MERCURY_ISA_VERSION
	.align		4
.L_14:
        /*0038*/ 	.byte	0x03, 0x5f
        /*003a*/ 	.short	0x0101


	//----- nvinfo : EIATTR_VRC_CTA_INIT_COUNT
	.align		4
        /*003c*/ 	.byte	0x02, 0x4a
	.zero		1
	.zero		1


	//----- nvinfo : EIATTR_SYSCALL_OFFSETS
	.align		4
        /*0040*/ 	.byte	0x04, 0x46
        /*0042*/ 	.short	(.L_16 - .L_15)


	//   ....[0]....
.L_15:
        /*0044*/ 	.word	0x00000160


	//----- nvinfo : EIATTR_EXIT_INSTR_OFFSETS
	.align		4
.L_16:
        /*0048*/ 	.byte	0x04, 0x1c
        /*004a*/ 	.short	(.L_18 - .L_17)


	//   ....[0]....
.L_17:
        /*004c*/ 	.word	0x00000190


	//   ....[1]....
        /*0050*/ 	.word	0x000001f0


	//----- nvinfo : EIATTR_CRS_STACK_SIZE
	.align		4
.L_18:
        /*0054*/ 	.byte	0x04, 0x1e
        /*0056*/ 	.short	(.L_20 - .L_19)
.L_19:
        /*0058*/ 	.word	0x00000000


	//----- nvinfo : EIATTR_CBANK_PARAM_SIZE
	.align		4
.L_20:
        /*005c*/ 	.byte	0x03, 0x19
        /*005e*/ 	.short	0x0010


	//----- nvinfo : EIATTR_PARAM_CBANK
	.align		4
        /*0060*/ 	.byte	0x04, 0x0a
        /*0062*/ 	.short	(.L_22 - .L_21)
	.align		4
.L_21:
        /*0064*/ 	.word	index@(.nv.constant0._Z15simulateComputeiPi)
        /*0068*/ 	.short	0x0380
        /*006a*/ 	.short	0x0010


	//----- nvinfo : EIATTR_SW_WAR
	.align		4
.L_22:
        /*006c*/ 	.byte	0x04, 0x36
        /*006e*/ 	.short	(.L_24 - .L_23)
.L_23:
        /*0070*/ 	.word	0x00000008
.L_24:


//--------------------- .nv.callgraph             --------------------------
	.section	.nv.callgraph,"",@"SHT_CUDA_CALLGRAPH"
	.align	4
	.sectionentsize	8
	.align		4
        /*0000*/ 	.word	0x00000000
	.align		4
        /*0004*/ 	.word	0xffffffff
	.align		4
        /*0008*/ 	.word	index@(_Z15simulateComputeiPi)
	.align		4
        /*000c*/ 	.word	index@(vprintf)
	.align		4
        /*0010*/ 	.word	0x00000000
	.align		4
        /*0014*/ 	.word	0xfffffffe
	.align		4
        /*0018*/ 	.word	0x00000000
	.align		4
        /*001c*/ 	.word	0xfffffffd
	.align		4
        /*0020*/ 	.word	0x00000000
	.align		4
        /*0024*/ 	.word	0xfffffffc


//--------------------- .nv.constant4             --------------------------
	.section	.nv.constant4,"a",@progbits
	.align	8
	.align		8
.nv.constant4:
        /*0000*/ 	.dword	vprintf
	.align		8
        /*0008*/ 	.dword	$str


//--------------------- .text._Z15simulateComputeiPi --------------------------
	.section	.text._Z15simulateComputeiPi,"ax",@progbits
	.align	128
        .global         _Z15simulateComputeiPi
        .type           _Z15simulateComputeiPi,@function
        .size           _Z15simulateComputeiPi,(.L_x_5 - _Z15simulateComputeiPi)
        .other          _Z15simulateComputeiPi,@"STO_CUDA_ENTRY STV_DEFAULT"
_Z15simulateComputeiPi:
.text._Z15simulateComputeiPi:
[----:B------:R-:W0:Y:S01]  /*0000*/  LDC R1, c[0x0][0x37c] ;  /* 0x0000df00ff017b82 */ /* 0x000e220000000800 */
[----:B------:R-:W1:Y:S01]  /*0010*/  S2R R0, SR_TID.X ;  /* 0x0000000000007919 */ /* 0x000e620000002100 */
[----:B------:R-:W2:Y:S01]  /*0020*/  LDCU UR5, c[0x0][0x2fc] ;  /* 0x00005f80ff0577ac */ /* 0x000ea20008000800 */
[----:B0-----:R-:W-:Y:S01]  /*0030*/  VIADD R1, R1, 0xfffffff8 ;  /* 0xfffffff801017836 */ /* 0x001fe20000000000 */
[----:B------:R-:W-:Y:S01]  /*0040*/  BSSY.RECONVERGENT B6, `(.L_x_0) ;  /* 0x0000016000067945 */ /* 0x000fe20003800200 */
[----:B------:R-:W1:Y:S01]  /*0050*/  S2R R9, SR_CTAID.X ;  /* 0x0000000000097919 */ /* 0x000e620000002500 */
[----:B------:R-:W1:Y:S01]  /*0060*/  LDCU UR6, c[0x0][0x360] ;  /* 0x00006c00ff0677ac */ /* 0x000e620008000800 */
[----:B------:R-:W0:Y:S01]  /*0070*/  LDCU UR4, c[0x0][0x2f8] ;  /* 0x00005f00ff0477ac */ /* 0x000e220008000800 */
[----:B------:R-:W3:Y:S01]  /*0080*/  LDCU.64 UR36, c[0x0][0x358] ;  /* 0x00006b00ff2477ac */ /* 0x000ee20008000a00 */
[----:B0-----:R-:W-:-:S05]  /*0090*/  IADD3 R6, P1, PT, R1, UR4, RZ ;  /* 0x0000000401067c10 */ /* 0x001fca000ff3e0ff */
[----:B--2---:R-:W-:Y:S02]  /*00a0*/  IMAD.X R7, RZ, RZ, UR5, P1 ;  /* 0x00000005ff077e24 */ /* 0x004fe400088e06ff */
[----:B-1----:R-:W-:-:S05]  /*00b0*/  IMAD R17, R9, UR6, R0 ;  /* 0x0000000609117c24 */ /* 0x002fca000f8e0200 */
[----:B------:R-:W-:-:S13]  /*00c0*/  ISETP.NE.AND P0, PT, R17, RZ, PT ;  /* 0x000000ff1100720c */ /* 0x000fda0003f05270 */
[----:B---3--:R-:W-:Y:S05]  /*00d0*/  @P0 BRA `(.L_x_1) ;  /* 0x0000000000280947 */ /* 0x008fea0003800000 */
[----:B------:R-:W0:Y:S01]  /*00e0*/  LDC R8, c[0x0][0x380] ;  /* 0x0000e000ff087b82 */ /* 0x000e220000000800 */
[----:B------:R-:W-:Y:S01]  /*00f0*/  MOV R0, 0x0 ;  /* 0x0000000000007802 */ /* 0x000fe20000000f00 */
[----:B------:R-:W1:Y:S06]  /*0100*/  LDCU.64 UR4, c[0x4][0x8] ;  /* 0x01000100ff0477ac */ /* 0x000e6c0008000a00 */
[----:B------:R2:W3:Y:S01]  /*0110*/  LDC.64 R2, c[0x4][R0] ;  /* 0x0100000000027b82 */ /* 0x0004e20000000a00 */
[----:B-1----:R-:W-:Y:S01]  /*0120*/  MOV R4, UR4 ;  /* 0x0000000400047c02 */ /* 0x002fe20008000f00 */
[----:B------:R-:W-:Y:S01]  /*0130*/  IMAD.U32 R5, RZ, RZ, UR5 ;  /* 0x00000005ff057e24 */ /* 0x000fe2000f8e00ff */
[----:B0-----:R2:W-:Y:S06]  /*0140*/  STL.64 [R1], R8 ;  /* 0x0000000801007387 */ /* 0x0015ec0000100a00 */
[----:B------:R-:W-:-:S07]  /*0150*/  LEPC R20, `(.L_x_2) ;  /* 0x000000001014794e */ /* 0x000fce0000000000 */
[----:B--23--:R-:W-:Y:S05]  /*0160*/  CALL.ABS.NOINC R2 ;  /* 0x0000000002007343 */ /* 0x00cfea0003c00000 */
.L_x_2:
[----:B------:R-:W-:Y:S05]  /*0170*/  BRA `(.L_x_3) ;  /* 0x0000000000087947 */ /* 0x000fea0003800000 */
.L_x_1:
[----:B------:R-:W-:-:S13]  /*0180*/  ISETP.GT.AND P0, PT, R17, 0x7f, PT ;  /* 0x0000007f1100780c */ /* 0x000fda0003f04270 */
[----:B------:R-:W-:Y:S05]  /*0190*/  @P0 EXIT ;  /* 0x000000000000094d */ /* 0x000fea0003800000 */
.L_x_3:
[----:B------:R-:W-:Y:S05]  /*01a0*/  BSYNC.RECONVERGENT B6 ;  /* 0x0000000000067941 */ /* 0x000fea0003800200 */
.L_x_0:
[----:B------:R-:W0:Y:S08]  /*01b0*/  LDC.64 R2, c[0x0][0x388] ;  /* 0x0000e200ff027b82 */ /* 0x000e300000000a00 */
[----:B------:R-:W1:Y:S01]  /*01c0*/  LDC R5, c[0x0][0x380] ;  /* 0x0000e000ff057b82 */ /* 0x000e620000000800 */
[----:B0-----:R-:W-:-:S05]  /*01d0*/  IMAD.WIDE R2, R17, 0x4, R2 ;  /* 0x0000000411027825 */ /* 0x001fca00078e0202 */
[----:B-1----:R-:W-:Y:S01]  /*01e0*/  STG.E desc[UR36][R2.64], R5 ;  /* 0x0000000502007986 */ /* 0x002fe2000c101924 */
[----:B------:R-:W-:Y:S05]  /*01f0*/  EXIT ;  /* 0x000000000000794d */ /* 0x000fea0003800000 */
.L_x_4:
[----:B------:R-:W-:-:S00]  /*0200*/  BRA `(.L_x_4) ;  /* 0xfffffffc00fc7947 */ /* 0x000fc0000383ffff */
[----:B------:R-:W-:-:S00]  /*0210*/  NOP ;  /* 0x0000000000007918 */ /* 0x000fc00000000000 */
        /* <DEDUP_REMOVED lines=14> */
.L_x_5:


//--------------------- .nv.global.init           --------------------------
	.section	.nv.global.init,"aw",@progbits
.nv.global.init:
	.type		$str,@object
	.size		$str,(.L_0 - $str)
$str:
        /*0000*/ 	.byte	0x5b, 0x4b, 0x65, 0x72, 0x6e, 0x65, 0x6c, 0x5d, 0x20, 0x4c, 0x6f, 0x67, 0x69, 0x63, 0x61, 0x6c
        /*0010*/ 	.byte	0x20, 0x47, 0x50, 0x55, 0x20, 0x25, 0x64, 0x20, 0x69, 0x73, 0x20, 0x72, 0x75, 0x6e, 0x6e, 0x69
        /*0020*/ 	.byte	0x6e, 0x67, 0x20, 0x6f, 0x6e, 0x20, 0x74, 0x68, 0x72, 0x65, 0x61, 0x64, 0x20, 0x62, 0x6c, 0x6f
        /*0030*/ 	.byte	0x63, 0x6b, 0x20, 0x25, 0x64, 0x0a, 0x00
.L_0:


//--------------------- .nv.shared.reserved.0     --------------------------
	.section	.nv.shared.reserved.0,"aw",@nobits
	.weak		__nv_reservedSMEM_offset_0_alias
	.size		__nv_reservedSMEM_offset_0_alias, 0, 64
	.other		__nv_reservedSMEM_offset_0_alias,@"STO_CUDA_RESERVED_SHARED STV_DEFAULT"
__nv_reservedSMEM_offset_0_alias:
	.zero		0
	.zero		64


//--------------------- .nv.constant0._Z15simulateComputeiPi --------------------------
	.section	.nv.constant0._Z15simulateComputeiPi,"a",@progbits
	.sectionflags	@""
	.align	4
.nv.constant0._Z15simulateComputeiPi:
	.zero		912


//--------------------- SYMBOLS --------------------------

	.type		.nv.reservedSmem.offset0,@object
	.size		.nv.reservedSmem.offset0,0x4
	.type		vprintf,@function
